//
// Generated by NVIDIA NVVM Compiler
//
// Compiler Build ID: CL-36424714
// Cuda compilation tools, release 13.0, V13.0.88
// Based on NVVM 20.0.0
//

.version 9.0
.target sm_100
.address_size 64

	// .globl	_Z13gather_kernelIfEvPKT_PKlPS0_lllll

.visible .entry _Z13gather_kernelIfEvPKT_PKlPS0_lllll(
	.param .u64 .ptr .align 1 _Z13gather_kernelIfEvPKT_PKlPS0_lllll_param_0,
	.param .u64 .ptr .align 1 _Z13gather_kernelIfEvPKT_PKlPS0_lllll_param_1,
	.param .u64 .ptr .align 1 _Z13gather_kernelIfEvPKT_PKlPS0_lllll_param_2,
	.param .u64 _Z13gather_kernelIfEvPKT_PKlPS0_lllll_param_3,
	.param .u64 _Z13gather_kernelIfEvPKT_PKlPS0_lllll_param_4,
	.param .u64 _Z13gather_kernelIfEvPKT_PKlPS0_lllll_param_5,
	.param .u64 _Z13gather_kernelIfEvPKT_PKlPS0_lllll_param_6,
	.param .u64 _Z13gather_kernelIfEvPKT_PKlPS0_lllll_param_7
)
{
	.reg .pred 	%p<6>;
	.reg .b32 	%r<15>;
	.reg .b32 	%f<2>;
	.reg .b64 	%rd<42>;

	ld.param.u64 	%rd14, [_Z13gather_kernelIfEvPKT_PKlPS0_lllll_param_0];
	ld.param.u64 	%rd20, [_Z13gather_kernelIfEvPKT_PKlPS0_lllll_param_1];
	ld.param.u64 	%rd15, [_Z13gather_kernelIfEvPKT_PKlPS0_lllll_param_2];
	ld.param.u64 	%rd16, [_Z13gather_kernelIfEvPKT_PKlPS0_lllll_param_3];
	ld.param.u64 	%rd21, [_Z13gather_kernelIfEvPKT_PKlPS0_lllll_param_4];
	ld.param.u64 	%rd17, [_Z13gather_kernelIfEvPKT_PKlPS0_lllll_param_5];
	ld.param.u64 	%rd18, [_Z13gather_kernelIfEvPKT_PKlPS0_lllll_param_6];
	ld.param.u64 	%rd19, [_Z13gather_kernelIfEvPKT_PKlPS0_lllll_param_7];
	cvta.to.global.u64 	%rd1, %rd20;
	mov.u32 	%r1, %ctaid.x;
	mov.u32 	%r2, %ntid.x;
	mov.u32 	%r3, %tid.x;
	mad.lo.s32 	%r4, %r1, %r2, %r3;
	cvt.u64.u32 	%rd2, %r4;
	mov.u32 	%r6, %ctaid.y;
	mov.u32 	%r7, %ntid.y;
	mov.u32 	%r8, %tid.y;
	mad.lo.s32 	%r9, %r6, %r7, %r8;
	cvt.u64.u32 	%rd3, %r9;
	setp.le.s64 	%p1, %rd21, %rd3;
	mul.lo.s64 	%rd22, %rd18, %rd17;
	setp.le.s64 	%p2, %rd22, %rd2;
	or.pred  	%p3, %p1, %p2;
	@%p3 bra 	$L__BB0_8;
	and.b64  	%rd23, %rd17, -4294967296;
	setp.ne.s64 	%p4, %rd23, 0;
	@%p4 bra 	$L__BB0_3;
	cvt.u32.u64 	%r10, %rd17;
	cvt.u32.u64 	%r11, %rd2;
	div.u32 	%r12, %r11, %r10;
	mul.lo.s32 	%r13, %r12, %r10;
	sub.s32 	%r14, %r11, %r13;
	cvt.u64.u32 	%rd39, %r12;
	cvt.u64.u32 	%rd40, %r14;
	bra.uni 	$L__BB0_4;
$L__BB0_3:
	div.s64 	%rd39, %rd2, %rd17;
	mul.lo.s64 	%rd24, %rd39, %rd17;
	sub.s64 	%rd40, %rd2, %rd24;
$L__BB0_4:
	setp.ne.s64 	%p5, %rd19, 0;
	@%p5 bra 	$L__BB0_6;
	mad.lo.s64 	%rd28, %rd18, %rd3, %rd39;
	shl.b64 	%rd29, %rd28, 3;
	add.s64 	%rd30, %rd1, %rd29;
	ld.global.u64 	%rd31, [%rd30];
	mad.lo.s64 	%rd41, %rd31, %rd17, %rd40;
	bra.uni 	$L__BB0_7;
$L__BB0_6:
	shl.b64 	%rd25, %rd39, 3;
	add.s64 	%rd26, %rd1, %rd25;
	ld.global.u64 	%rd27, [%rd26];
	mad.lo.s64 	%rd41, %rd16, %rd3, %rd27;
$L__BB0_7:
	mad.lo.s64 	%rd32, %rd22, %rd3, %rd2;
	cvta.to.global.u64 	%rd33, %rd14;
	shl.b64 	%rd34, %rd41, 2;
	add.s64 	%rd35, %rd33, %rd34;
	ld.global.f32 	%f1, [%rd35];
	cvta.to.global.u64 	%rd36, %rd15;
	shl.b64 	%rd37, %rd32, 2;
	add.s64 	%rd38, %rd36, %rd37;
	st.global.f32 	[%rd38], %f1;
$L__BB0_8:
	ret;

}
	// .globl	_Z13gather_kernelI6__halfEvPKT_PKlPS1_lllll
.visible .entry _Z13gather_kernelI6__halfEvPKT_PKlPS1_lllll(
	.param .u64 .ptr .align 1 _Z13gather_kernelI6__halfEvPKT_PKlPS1_lllll_param_0,
	.param .u64 .ptr .align 1 _Z13gather_kernelI6__halfEvPKT_PKlPS1_lllll_param_1,
	.param .u64 .ptr .align 1 _Z13gather_kernelI6__halfEvPKT_PKlPS1_lllll_param_2,
	.param .u64 _Z13gather_kernelI6__halfEvPKT_PKlPS1_lllll_param_3,
	.param .u64 _Z13gather_kernelI6__halfEvPKT_PKlPS1_lllll_param_4,
	.param .u64 _Z13gather_kernelI6__halfEvPKT_PKlPS1_lllll_param_5,
	.param .u64 _Z13gather_kernelI6__halfEvPKT_PKlPS1_lllll_param_6,
	.param .u64 _Z13gather_kernelI6__halfEvPKT_PKlPS1_lllll_param_7
)
{
	.reg .pred 	%p<6>;
	.reg .b16 	%rs<2>;
	.reg .b32 	%r<15>;
	.reg .b64 	%rd<42>;

	ld.param.u64 	%rd14, [_Z13gather_kernelI6__halfEvPKT_PKlPS1_lllll_param_0];
	ld.param.u64 	%rd20, [_Z13gather_kernelI6__halfEvPKT_PKlPS1_lllll_param_1];
	ld.param.u64 	%rd15, [_Z13gather_kernelI6__halfEvPKT_PKlPS1_lllll_param_2];
	ld.param.u64 	%rd16, [_Z13gather_kernelI6__halfEvPKT_PKlPS1_lllll_param_3];
	ld.param.u64 	%rd21, [_Z13gather_kernelI6__halfEvPKT_PKlPS1_lllll_param_4];
	ld.param.u64 	%rd17, [_Z13gather_kernelI6__halfEvPKT_PKlPS1_lllll_param_5];
	ld.param.u64 	%rd18, [_Z13gather_kernelI6__halfEvPKT_PKlPS1_lllll_param_6];
	ld.param.u64 	%rd19, [_Z13gather_kernelI6__halfEvPKT_PKlPS1_lllll_param_7];
	cvta.to.global.u64 	%rd1, %rd20;
	mov.u32 	%r1, %ctaid.x;
	mov.u32 	%r2, %ntid.x;
	mov.u32 	%r3, %tid.x;
	mad.lo.s32 	%r4, %r1, %r2, %r3;
	cvt.u64.u32 	%rd2, %r4;
	mov.u32 	%r6, %ctaid.y;
	mov.u32 	%r7, %ntid.y;
	mov.u32 	%r8, %tid.y;
	mad.lo.s32 	%r9, %r6, %r7, %r8;
	cvt.u64.u32 	%rd3, %r9;
	setp.le.s64 	%p1, %rd21, %rd3;
	mul.lo.s64 	%rd22, %rd18, %rd17;
	setp.le.s64 	%p2, %rd22, %rd2;
	or.pred  	%p3, %p1, %p2;
	@%p3 bra 	$L__BB1_8;
	and.b64  	%rd23, %rd17, -4294967296;
	setp.ne.s64 	%p4, %rd23, 0;
	@%p4 bra 	$L__BB1_3;
	cvt.u32.u64 	%r10, %rd17;
	cvt.u32.u64 	%r11, %rd2;
	div.u32 	%r12, %r11, %r10;
	mul.lo.s32 	%r13, %r12, %r10;
	sub.s32 	%r14, %r11, %r13;
	cvt.u64.u32 	%rd39, %r12;
	cvt.u64.u32 	%rd40, %r14;
	bra.uni 	$L__BB1_4;
$L__BB1_3:
	div.s64 	%rd39, %rd2, %rd17;
	mul.lo.s64 	%rd24, %rd39, %rd17;
	sub.s64 	%rd40, %rd2, %rd24;
$L__BB1_4:
	setp.ne.s64 	%p5, %rd19, 0;
	@%p5 bra 	$L__BB1_6;
	mad.lo.s64 	%rd28, %rd18, %rd3, %rd39;
	shl.b64 	%rd29, %rd28, 3;
	add.s64 	%rd30, %rd1, %rd29;
	ld.global.u64 	%rd31, [%rd30];
	mad.lo.s64 	%rd41, %rd31, %rd17, %rd40;
	bra.uni 	$L__BB1_7;
$L__BB1_6:
	shl.b64 	%rd25, %rd39, 3;
	add.s64 	%rd26, %rd1, %rd25;
	ld.global.u64 	%rd27, [%rd26];
	mad.lo.s64 	%rd41, %rd16, %rd3, %rd27;
$L__BB1_7:
	mad.lo.s64 	%rd32, %rd22, %rd3, %rd2;
	cvta.to.global.u64 	%rd33, %rd15;
	shl.b64 	%rd34, %rd32, 1;
	add.s64 	%rd35, %rd33, %rd34;
	cvta.to.global.u64 	%rd36, %rd14;
	shl.b64 	%rd37, %rd41, 1;
	add.s64 	%rd38, %rd36, %rd37;
	ld.global.u16 	%rs1, [%rd38];
	st.global.u16 	[%rd35], %rs1;
$L__BB1_8:
	ret;

}


// ===== COMPILED SASS (sm_100) =====

	.target	sm_100

	.elftype	@"ET_EXEC"


//--------------------- .note.nv.tkinfo           --------------------------
	.section	.note.nv.tkinfo,"",@"SHT_NOTE"
	.sectionflags	@"SHF_NOTE_NV_TKINFO"
	.tkinfo
        /*0018*/ 	.word	0x00000002
        /*0030*/ 	.string	""
        /*0030*/ 	.string	"ptxas"
        /*0030*/ 	.string	"Cuda compilation tools, release 13.0, V13.0.88"
        /*0030*/ 	.string	"Build cuda_13.0.r13.0/compiler.36424714_0"
        /*0030*/ 	.string	"-arch sm_100 -m 64 "



//--------------------- .note.nv.cuinfo           --------------------------
	.section	.note.nv.cuinfo,"",@"SHT_NOTE"
	.sectionflags	@"SHF_NOTE_NV_CUINFO"
        /*0018*/ 	.short	0x0002
        /*001a*/ 	.short	0x0064
        /*001c*/ 	.short	0x0082
	.zero		2


//--------------------- .nv.info                  --------------------------
	.section	.nv.info,"",@"SHT_CUDA_INFO"
	.align	4


	//----- nvinfo : EIATTR_REGCOUNT
	.align		4
        /*0000*/ 	.byte	0x04, 0x2f
        /*0002*/ 	.short	(.L_1 - .L_0)
	.align		4
.L_0:
        /*0004*/ 	.word	index@(_Z13gather_kernelIfEvPKT_PKlPS0_lllll)
        /*0008*/ 	.word	0x00000014


	//----- nvinfo : EIATTR_FRAME_SIZE
	.align		4
.L_1:
        /*000c*/ 	.byte	0x04, 0x11
        /*000e*/ 	.short	(.L_3 - .L_2)
	.align		4
.L_2:
        /*0010*/ 	.word	index@($__internal_1_$__cuda_sm20_div_s64)
        /*0014*/ 	.word	0x00000000


	//----- nvinfo : EIATTR_FRAME_SIZE
	.align		4
.L_3:
        /*0018*/ 	.byte	0x04, 0x11
        /*001a*/ 	.short	(.L_5 - .L_4)
	.align		4
.L_4:
        /*001c*/ 	.word	index@(_Z13gather_kernelIfEvPKT_PKlPS0_lllll)
        /*0020*/ 	.word	0x00000000


	//----- nvinfo : EIATTR_REGCOUNT
	.align		4
.L_5:
        /*0024*/ 	.byte	0x04, 0x2f
        /*0026*/ 	.short	(.L_7 - .L_6)
	.align		4
.L_6:
        /*0028*/ 	.word	index@(_Z13gather_kernelI6__halfEvPKT_PKlPS1_lllll)
        /*002c*/ 	.word	0x00000014


	//----- nvinfo : EIATTR_FRAME_SIZE
	.align		4
.L_7:
        /*0030*/ 	.byte	0x04, 0x11
        /*0032*/ 	.short	(.L_9 - .L_8)
	.align		4
.L_8:
        /*0034*/ 	.word	index@($__internal_0_$__cuda_sm20_div_s64)
        /*0038*/ 	.word	0x00000000


	//----- nvinfo : EIATTR_FRAME_SIZE
	.align		4
.L_9:
        /*003c*/ 	.byte	0x04, 0x11
        /*003e*/ 	.short	(.L_11 - .L_10)
	.align		4
.L_10:
        /*0040*/ 	.word	index@(_Z13gather_kernelI6__halfEvPKT_PKlPS1_lllll)
        /*0044*/ 	.word	0x00000000


	//----- nvinfo : EIATTR_MIN_STACK_SIZE
	.align		4
.L_11:
        /*0048*/ 	.byte	0x04, 0x12
        /*004a*/ 	.short	(.L_13 - .L_12)
	.align		4
.L_12:
        /*004c*/ 	.word	index@(_Z13gather_kernelI6__halfEvPKT_PKlPS1_lllll)
        /*0050*/ 	.word	0x00000000


	//----- nvinfo : EIATTR_MIN_STACK_SIZE
	.align		4
.L_13:
        /*0054*/ 	.byte	0x04, 0x12
        /*0056*/ 	.short	(.L_15 - .L_14)
	.align		4
.L_14:
        /*0058*/ 	.word	index@(_Z13gather_kernelIfEvPKT_PKlPS0_lllll)
        /*005c*/ 	.word	0x00000000
.L_15:


//--------------------- .nv.compat                --------------------------
	.section	.nv.compat,"",@"SHT_CUDA_COMPAT_INFO"
	.align	4
        /*0000*/ 	.byte	0x02, 0x09, 0x00, 0x00, 0x02, 0x02, 0x01, 0x00, 0x02, 0x05, 0x05, 0x00, 0x03, 0x07, 0x01, 0x01
        /*0010*/ 	.byte	0x02, 0x03, 0x00, 0x00, 0x02, 0x06, 0x01, 0x00, 0x04, 0x0b, 0x08, 0x00, 0x09, 0x00, 0x00, 0x00
        /*0020*/ 	.byte	0x00, 0x00, 0x00, 0x00


//--------------------- .nv.info._Z13gather_kernelI6__halfEvPKT_PKlPS1_lllll --------------------------
	.section	.nv.info._Z13gather_kernelI6__halfEvPKT_PKlPS1_lllll,"",@"SHT_CUDA_INFO"
	.sectionflags	@""
	.align	4


	//----- nvinfo : EIATTR_CUDA_API_VERSION
	.align		4
        /*0000*/ 	.byte	0x04, 0x37
        /*0002*/ 	.short	(.L_17 - .L_16)
.L_16:
        /*0004*/ 	.word	0x00000082


	//----- nvinfo : EIATTR_KPARAM_INFO
	.align		4
.L_17:
        /*0008*/ 	.byte	0x04, 0x17
        /*000a*/ 	.short	(.L_19 - .L_18)
.L_18:
        /*000c*/ 	.word	0x00000000
        /*0010*/ 	.short	0x0007
        /*0012*/ 	.short	0x0038
        /*0014*/ 	.byte	0x00, 0xf0, 0x21, 0x00


	//----- nvinfo : EIATTR_KPARAM_INFO
	.align		4
.L_19:
        /*0018*/ 	.byte	0x04, 0x17
        /*001a*/ 	.short	(.L_21 - .L_20)
.L_20:
        /*001c*/ 	.word	0x00000000
        /*0020*/ 	.short	0x0006
        /*0022*/ 	.short	0x0030
        /*0024*/ 	.byte	0x00, 0xf0, 0x21, 0x00


	//----- nvinfo : EIATTR_KPARAM_INFO
	.align		4
.L_21:
        /*0028*/ 	.byte	0x04, 0x17
        /*002a*/ 	.short	(.L_23 - .L_22)
.L_22:
        /*002c*/ 	.word	0x00000000
        /*0030*/ 	.short	0x0005
        /*0032*/ 	.short	0x0028
        /*0034*/ 	.byte	0x00, 0xf0, 0x21, 0x00


	//----- nvinfo : EIATTR_KPARAM_INFO
	.align		4
.L_23:
        /*0038*/ 	.byte	0x04, 0x17
        /*003a*/ 	.short	(.L_25 - .L_24)
.L_24:
        /*003c*/ 	.word	0x00000000
        /*0040*/ 	.short	0x0004
        /*0042*/ 	.short	0x0020
        /*0044*/ 	.byte	0x00, 0xf0, 0x21, 0x00


	//----- nvinfo : EIATTR_KPARAM_INFO
	.align		4
.L_25:
        /*0048*/ 	.byte	0x04, 0x17
        /*004a*/ 	.short	(.L_27 - .L_26)
.L_26:
        /*004c*/ 	.word	0x00000000
        /*0050*/ 	.short	0x0003
        /*0052*/ 	.short	0x0018
        /*0054*/ 	.byte	0x00, 0xf0, 0x21, 0x00


	//----- nvinfo : EIATTR_KPARAM_INFO
	.align		4
.L_27:
        /*0058*/ 	.byte	0x04, 0x17
        /*005a*/ 	.short	(.L_29 - .L_28)
.L_28:
        /*005c*/ 	.word	0x00000000
        /*0060*/ 	.short	0x0002
        /*0062*/ 	.short	0x0010
        /*0064*/ 	.byte	0x00, 0xf5, 0x21, 0x00


	//----- nvinfo : EIATTR_KPARAM_INFO
	.align		4
.L_29:
        /*0068*/ 	.byte	0x04, 0x17
        /*006a*/ 	.short	(.L_31 - .L_30)
.L_30:
        /*006c*/ 	.word	0x00000000
        /*0070*/ 	.short	0x0001
        /*0072*/ 	.short	0x0008
        /*0074*/ 	.byte	0x00, 0xf5, 0x21, 0x00


	//----- nvinfo : EIATTR_KPARAM_INFO
	.align		4
.L_31:
        /*0078*/ 	.byte	0x04, 0x17
        /*007a*/ 	.short	(.L_33 - .L_32)
.L_32:
        /*007c*/ 	.word	0x00000000
        /*0080*/ 	.short	0x0000
        /*0082*/ 	.short	0x0000
        /*0084*/ 	.byte	0x00, 0xf5, 0x21, 0x00


	//----- nvinfo : EIATTR_SPARSE_MMA_MASK
	.align		4
.L_33:
        /*0088*/ 	.byte	0x03, 0x50
        /*008a*/ 	.short	0x0000


	//----- nvinfo : EIATTR_MAXREG_COUNT
	.align		4
        /*008c*/ 	.byte	0x03, 0x1b
        /*008e*/ 	.short	0x00ff


	//----- nvinfo : EIATTR_MERCURY_ISA_VERSION
	.align		4
        /*0090*/ 	.byte	0x03, 0x5f
        /*0092*/ 	.short	0x0101


	//----- nvinfo : EIATTR_VRC_CTA_INIT_COUNT
	.align		4
        /*0094*/ 	.byte	0x02, 0x4a
	.zero		1
	.zero		1


	//----- nvinfo : EIATTR_EXIT_INSTR_OFFSETS
	.align		4
        /*0098*/ 	.byte	0x04, 0x1c
        /*009a*/ 	.short	(.L_35 - .L_34)


	//   ....[0]....
.L_34:
        /*009c*/ 	.word	0x00000140


	//   ....[1]....
        /*00a0*/ 	.word	0x00000610


	//----- nvinfo : EIATTR_CRS_STACK_SIZE
	.align		4
.L_35:
        /*00a4*/ 	.byte	0x04, 0x1e
        /*00a6*/ 	.short	(.L_37 - .L_36)
.L_36:
        /*00a8*/ 	.word	0x00000000


	//----- nvinfo : EIATTR_CBANK_PARAM_SIZE
	.align		4
.L_37:
        /*00ac*/ 	.byte	0x03, 0x19
        /*00ae*/ 	.short	0x0040


	//----- nvinfo : EIATTR_PARAM_CBANK
	.align		4
        /*00b0*/ 	.byte	0x04, 0x0a
        /*00b2*/ 	.short	(.L_39 - .L_38)
	.align		4
.L_38:
        /*00b4*/ 	.word	index@(.nv.constant0._Z13gather_kernelI6__halfEvPKT_PKlPS1_lllll)
        /*00b8*/ 	.short	0x0380
        /*00ba*/ 	.short	0x0040


	//----- nvinfo : EIATTR_SW_WAR
	.align		4
.L_39:
        /*00bc*/ 	.byte	0x04, 0x36
        /*00be*/ 	.short	(.L_41 - .L_40)
.L_40:
        /*00c0*/ 	.word	0x00000008
.L_41:


//--------------------- .nv.info._Z13gather_kernelIfEvPKT_PKlPS0_lllll --------------------------
	.section	.nv.info._Z13gather_kernelIfEvPKT_PKlPS0_lllll,"",@"SHT_CUDA_INFO"
	.sectionflags	@""
	.align	4


	//----- nvinfo : EIATTR_CUDA_API_VERSION
	.align		4
        /*0000*/ 	.byte	0x04, 0x37
        /*0002*/ 	.short	(.L_43 - .L_42)
.L_42:
        /*0004*/ 	.word	0x00000082


	//----- nvinfo : EIATTR_KPARAM_INFO
	.align		4
.L_43:
        /*0008*/ 	.byte	0x04, 0x17
        /*000a*/ 	.short	(.L_45 - .L_44)
.L_44:
        /*000c*/ 	.word	0x00000000
        /*0010*/ 	.short	0x0007
        /*0012*/ 	.short	0x0038
        /*0014*/ 	.byte	0x00, 0xf0, 0x21, 0x00


	//----- nvinfo : EIATTR_KPARAM_INFO
	.align		4
.L_45:
        /*0018*/ 	.byte	0x04, 0x17
        /*001a*/ 	.short	(.L_47 - .L_46)
.L_46:
        /*001c*/ 	.word	0x00000000
        /*0020*/ 	.short	0x0006
        /*0022*/ 	.short	0x0030
        /*0024*/ 	.byte	0x00, 0xf0, 0x21, 0x00


	//----- nvinfo : EIATTR_KPARAM_INFO
	.align		4
.L_47:
        /*0028*/ 	.byte	0x04, 0x17
        /*002a*/ 	.short	(.L_49 - .L_48)
.L_48:
        /*002c*/ 	.word	0x00000000
        /*0030*/ 	.short	0x0005
        /*0032*/ 	.short	0x0028
        /*0034*/ 	.byte	0x00, 0xf0, 0x21, 0x00


	//----- nvinfo : EIATTR_KPARAM_INFO
	.align		4
.L_49:
        /*0038*/ 	.byte	0x04, 0x17
        /*003a*/ 	.short	(.L_51 - .L_50)
.L_50:
        /*003c*/ 	.word	0x00000000
        /*0040*/ 	.short	0x0004
        /*0042*/ 	.short	0x0020
        /*0044*/ 	.byte	0x00, 0xf0, 0x21, 0x00


	//----- nvinfo : EIATTR_KPARAM_INFO
	.align		4
.L_51:
        /*0048*/ 	.byte	0x04, 0x17
        /*004a*/ 	.short	(.L_53 - .L_52)
.L_52:
        /*004c*/ 	.word	0x00000000
        /*0050*/ 	.short	0x0003
        /*0052*/ 	.short	0x0018
        /*0054*/ 	.byte	0x00, 0xf0, 0x21, 0x00


	//----- nvinfo : EIATTR_KPARAM_INFO
	.align		4
.L_53:
        /*0058*/ 	.byte	0x04, 0x17
        /*005a*/ 	.short	(.L_55 - .L_54)
.L_54:
        /*005c*/ 	.word	0x00000000
        /*0060*/ 	.short	0x0002
        /*0062*/ 	.short	0x0010
        /*0064*/ 	.byte	0x00, 0xf5, 0x21, 0x00


	//----- nvinfo : EIATTR_KPARAM_INFO
	.align		4
.L_55:
        /*0068*/ 	.byte	0x04, 0x17
        /*006a*/ 	.short	(.L_57 - .L_56)
.L_56:
        /*006c*/ 	.word	0x00000000
        /*0070*/ 	.short	0x0001
        /*0072*/ 	.short	0x0008
        /*0074*/ 	.byte	0x00, 0xf5, 0x21, 0x00


	//----- nvinfo : EIATTR_KPARAM_INFO
	.align		4
.L_57:
        /*0078*/ 	.byte	0x04, 0x17
        /*007a*/ 	.short	(.L_59 - .L_58)
.L_58:
        /*007c*/ 	.word	0x00000000
        /*0080*/ 	.short	0x0000
        /*0082*/ 	.short	0x0000
        /*0084*/ 	.byte	0x00, 0xf5, 0x21, 0x00


	//----- nvinfo : EIATTR_SPARSE_MMA_MASK
	.align		4
.L_59:
        /*0088*/ 	.byte	0x03, 0x50
        /*008a*/ 	.short	0x0000


	//----- nvinfo : EIATTR_MAXREG_COUNT
	.align		4
        /*008c*/ 	.byte	0x03, 0x1b
        /*008e*/ 	.short	0x00ff


	//----- nvinfo : EIATTR_MERCURY_ISA_VERSION
	.align		4
        /*0090*/ 	.byte	0x03, 0x5f
        /*0092*/ 	.short	0x0101


	//----- nvinfo : EIATTR_VRC_CTA_INIT_COUNT
	.align		4
        /*0094*/ 	.byte	0x02, 0x4a
	.zero		1
	.zero		1


	//----- nvinfo : EIATTR_EXIT_INSTR_OFFSETS
	.align		4
        /*0098*/ 	.byte	0x04, 0x1c
        /*009a*/ 	.short	(.L_61 - .L_60)


	//   ....[0]....
.L_60:
        /*009c*/ 	.word	0x00000140


	//   ....[1]....
        /*00a0*/ 	.word	0x00000610


	//----- nvinfo : EIATTR_CRS_STACK_SIZE
	.align		4
.L_61:
        /*00a4*/ 	.byte	0x04, 0x1e
        /*00a6*/ 	.short	(.L_63 - .L_62)
.L_62:
        /*00a8*/ 	.word	0x00000000


	//----- nvinfo : EIATTR_CBANK_PARAM_SIZE
	.align		4
.L_63:
        /*00ac*/ 	.byte	0x03, 0x19
        /*00ae*/ 	.short	0x0040


	//----- nvinfo : EIATTR_PARAM_CBANK
	.align		4
        /*00b0*/ 	.byte	0x04, 0x0a
        /*00b2*/ 	.short	(.L_65 - .L_64)
	.align		4
.L_64:
        /*00b4*/ 	.word	index@(.nv.constant0._Z13gather_kernelIfEvPKT_PKlPS0_lllll)
        /*00b8*/ 	.short	0x0380
        /*00ba*/ 	.short	0x0040


	//----- nvinfo : EIATTR_SW_WAR
	.align		4
.L_65:
        /*00bc*/ 	.byte	0x04, 0x36
        /*00be*/ 	.short	(.L_67 - .L_66)
.L_66:
        /*00c0*/ 	.word	0x00000008
.L_67:


//--------------------- .nv.callgraph             --------------------------
	.section	.nv.callgraph,"",@"SHT_CUDA_CALLGRAPH"
	.align	4
	.sectionentsize	8
	.align		4
        /*0000*/ 	.word	0x00000000
	.align		4
        /*0004*/ 	.word	0xffffffff
	.align		4
        /*0008*/ 	.word	0x00000000
	.align		4
        /*000c*/ 	.word	0xfffffffe
	.align		4
        /*0010*/ 	.word	0x00000000
	.align		4
        /*0014*/ 	.word	0xfffffffd
	.align		4
        /*0018*/ 	.word	0x00000000
	.align		4
        /*001c*/ 	.word	0xfffffffc


//--------------------- .text._Z13gather_kernelI6__halfEvPKT_PKlPS1_lllll --------------------------
	.section	.text._Z13gather_kernelI6__halfEvPKT_PKlPS1_lllll,"ax",@progbits
	.align	128
        .global         _Z13gather_kernelI6__halfEvPKT_PKlPS1_lllll
        .type           _Z13gather_kernelI6__halfEvPKT_PKlPS1_lllll,@function
        .size           _Z13gather_kernelI6__halfEvPKT_PKlPS1_lllll,(.L_x_6 - _Z13gather_kernelI6__halfEvPKT_PKlPS1_lllll)
        .other          _Z13gather_kernelI6__halfEvPKT_PKlPS1_lllll,@"STO_CUDA_ENTRY STV_DEFAULT"
_Z13gather_kernelI6__halfEvPKT_PKlPS1_lllll:
.text._Z13gather_kernelI6__halfEvPKT_PKlPS1_lllll:
[----:B------:R-:W-:Y:S01]  /*0000*/  LDC R1, c[0x0][0x37c] ;  /* 0x0000df00ff017b82 */ /* 0x000fe20000000800 */
[----:B------:R-:W0:Y:S01]  /*0010*/  S2R R3, SR_TID.X ;  /* 0x0000000000037919 */ /* 0x000e220000002100 */
[----:B------:R-:W1:Y:S06]  /*0020*/  LDCU.64 UR6, c[0x0][0x3b0] ;  /* 0x00007600ff0677ac */ /* 0x000e6c0008000a00 */
[----:B------:R-:W0:Y:S01]  /*0030*/  S2UR UR5, SR_CTAID.X ;  /* 0x00000000000579c3 */ /* 0x000e220000002500 */
[----:B------:R-:W2:Y:S01]  /*0040*/  S2R R5, SR_TID.Y ;  /* 0x0000000000057919 */ /* 0x000ea20000002200 */
[----:B------:R-:W1:Y:S06]  /*0050*/  LDCU.128 UR12, c[0x0][0x3a0] ;  /* 0x00007400ff0c77ac */ /* 0x000e6c0008000c00 */
[----:B------:R-:W0:Y:S08]  /*0060*/  LDC R2, c[0x0][0x360] ;  /* 0x0000d800ff027b82 */ /* 0x000e300000000800 */
[----:B------:R-:W2:Y:S01]  /*0070*/  S2UR UR8, SR_CTAID.Y ;  /* 0x00000000000879c3 */ /* 0x000ea20000002600 */
[----:B-1----:R-:W-:-:S02]  /*0080*/  UIMAD UR4, UR7, UR14, URZ ;  /* 0x0000000e070472a4 */ /* 0x002fc4000f8e02ff */
[----:B------:R-:W-:-:S05]  /*0090*/  UIMAD.WIDE.U32 UR10, UR6, UR14, URZ ;  /* 0x0000000e060a72a5 */ /* 0x000fca000f8e00ff */
[----:B------:R-:W2:Y:S01]  /*00a0*/  LDC R0, c[0x0][0x364] ;  /* 0x0000d900ff007b82 */ /* 0x000ea20000000800 */
[----:B------:R-:W-:-:S04]  /*00b0*/  UIMAD UR4, UR6, UR15, UR4 ;  /* 0x0000000f060472a4 */ /* 0x000fc8000f8e0204 */
[----:B------:R-:W-:Y:S01]  /*00c0*/  UIADD3 UR4, UPT, UPT, UR11, UR4, URZ ;  /* 0x000000040b047290 */ /* 0x000fe2000fffe0ff */
[----:B0-----:R-:W-:-:S05]  /*00d0*/  IMAD R2, R2, UR5, R3 ;  /* 0x0000000502027c24 */ /* 0x001fca000f8e0203 */
[----:B------:R-:W-:Y:S01]  /*00e0*/  IMAD.U32 R4, RZ, RZ, UR4 ;  /* 0x00000004ff047e24 */ /* 0x000fe2000f8e00ff */
[----:B------:R-:W-:-:S04]  /*00f0*/  ISETP.LT.U32.AND P0, PT, R2, UR10, PT ;  /* 0x0000000a02007c0c */ /* 0x000fc8000bf01070 */
[----:B------:R-:W-:Y:S01]  /*0100*/  ISETP.GT.AND.EX P0, PT, R4, RZ, PT, P0 ;  /* 0x000000ff0400720c */ /* 0x000fe20003f04300 */
[----:B--2---:R-:W-:-:S05]  /*0110*/  IMAD R0, R0, UR8, R5 ;  /* 0x0000000800007c24 */ /* 0x004fca000f8e0205 */
[----:B------:R-:W-:-:S04]  /*0120*/  ISETP.GE.U32.AND P1, PT, R0, UR12, PT ;  /* 0x0000000c00007c0c */ /* 0x000fc8000bf26070 */
[----:B------:R-:W-:-:S13]  /*0130*/  ISETP.GE.OR.EX P0, PT, RZ, UR13, !P0, P1 ;  /* 0x0000000dff007c0c */ /* 0x000fda000c706710 */
[----:B------:R-:W-:Y:S05]  /*0140*/  @P0 EXIT ;  /* 0x000000000000094d */ /* 0x000fea0003800000 */
[----:B------:R-:W-:-:S09]  /*0150*/  UISETP.NE.U32.AND UP0, UPT, UR15, URZ, UPT ;  /* 0x000000ff0f00728c */ /* 0x000fd2000bf05070 */
[----:B------:R-:W-:Y:S05]  /*0160*/  BRA.U UP0, `(.L_x_0) ;  /* 0x0000000100607547 */ /* 0x000fea000b800000 */
[----:B------:R-:W0:Y:S01]  /*0170*/  I2F.U32.RP R6, UR14 ;  /* 0x0000000e00067d06 */ /* 0x000e220008209000 */
[----:B------:R-:W-:Y:S01]  /*0180*/  ISETP.NE.U32.AND P2, PT, RZ, UR14, PT ;  /* 0x0000000eff007c0c */ /* 0x000fe2000bf45070 */
[----:B------:R-:W-:-:S06]  /*0190*/  IMAD.MOV.U32 R15, RZ, RZ, RZ ;  /* 0x000000ffff0f7224 */ /* 0x000fcc00078e00ff */
[----:B0-----:R-:W0:Y:S02]  /*01a0*/  MUFU.RCP R6, R6 ;  /* 0x0000000600067308 */ /* 0x001e240000001000 */
[----:B0-----:R-:W-:-:S06]  /*01b0*/  VIADD R4, R6, 0xffffffe ;  /* 0x0ffffffe06047836 */ /* 0x001fcc0000000000 */
[----:B------:R0:W1:Y:S02]  /*01c0*/  F2I.FTZ.U32.TRUNC.NTZ R5, R4 ;  /* 0x0000000400057305 */ /* 0x000064000021f000 */
[----:B0-----:R-:W-:Y:S01]  /*01d0*/  IMAD.MOV.U32 R4, RZ, RZ, RZ ;  /* 0x000000ffff047224 */ /* 0x001fe200078e00ff */
[----:B-1----:R-:W-:-:S05]  /*01e0*/  IADD3 R7, PT, PT, RZ, -R5, RZ ;  /* 0x80000005ff077210 */ /* 0x002fca0007ffe0ff */
[----:B------:R-:W-:-:S04]  /*01f0*/  IMAD R7, R7, UR14, RZ ;  /* 0x0000000e07077c24 */ /* 0x000fc8000f8e02ff */
[----:B------:R-:W-:-:S06]  /*0200*/  IMAD.HI.U32 R5, R5, R7, R4 ;  /* 0x0000000705057227 */ /* 0x000fcc00078e0004 */
[----:B------:R-:W-:-:S04]  /*0210*/  IMAD.HI.U32 R5, R5, R2, RZ ;  /* 0x0000000205057227 */ /* 0x000fc800078e00ff */
[----:B------:R-:W-:-:S04]  /*0220*/  IMAD.MOV R7, RZ, RZ, -R5 ;  /* 0x000000ffff077224 */ /* 0x000fc800078e0a05 */
[----:B------:R-:W-:-:S05]  /*0230*/  IMAD R7, R7, UR14, R2 ;  /* 0x0000000e07077c24 */ /* 0x000fca000f8e0202 */
[----:B------:R-:W-:-:S13]  /*0240*/  ISETP.GE.U32.AND P0, PT, R7, UR14, PT ;  /* 0x0000000e07007c0c */ /* 0x000fda000bf06070 */
[----:B------:R-:W-:Y:S01]  /*0250*/  @P0 IADD3 R7, PT, PT, R7, -UR14, RZ ;  /* 0x8000000e07070c10 */ /* 0x000fe2000fffe0ff */
[----:B------:R-:W-:-:S03]  /*0260*/  @P0 VIADD R5, R5, 0x1 ;  /* 0x0000000105050836 */ /* 0x000fc60000000000 */
[----:B------:R-:W-:-:S13]  /*0270*/  ISETP.GE.U32.AND P1, PT, R7, UR14, PT ;  /* 0x0000000e07007c0c */ /* 0x000fda000bf26070 */
[----:B------:R-:W-:Y:S01]  /*0280*/  @P1 VIADD R5, R5, 0x1 ;  /* 0x0000000105051836 */ /* 0x000fe20000000000 */
[----:B------:R-:W-:-:S04]  /*0290*/  @!P2 LOP3.LUT R5, RZ, UR14, RZ, 0x33, !PT ;  /* 0x0000000eff05ac12 */ /* 0x000fc8000f8e33ff */
[----:B------:R-:W-:Y:S01]  /*02a0*/  IADD3 R7, PT, PT, -R5, RZ, RZ ;  /* 0x000000ff05077210 */ /* 0x000fe20007ffe1ff */
[----:B------:R-:W-:-:S04]  /*02b0*/  IMAD.MOV.U32 R6, RZ, RZ, R5 ;  /* 0x000000ffff067224 */ /* 0x000fc800078e0005 */
[----:B------:R-:W-:Y:S02]  /*02c0*/  IMAD R4, R7, UR14, R2 ;  /* 0x0000000e07047c24 */ /* 0x000fe4000f8e0202 */
[----:B------:R-:W-:Y:S01]  /*02d0*/  HFMA2 R7, -RZ, RZ, 0, 0 ;  /* 0x00000000ff077431 */ /* 0x000fe200000001ff */
[----:B------:R-:W-:Y:S06]  /*02e0*/  BRA `(.L_x_1) ;  /* 0x0000000000307947 */ /* 0x000fec0003800000 */
.L_x_0:
[----:B------:R-:W-:-:S07]  /*02f0*/  MOV R6, 0x310 ;  /* 0x0000031000067802 */ /* 0x000fce0000000f00 */
[----:B------:R-:W-:Y:S05]  /*0300*/  CALL.REL.NOINC `($__internal_0_$__cuda_sm20_div_s64) ;  /* 0x0000000000c47944 */ /* 0x000fea0003c00000 */
[----:B------:R-:W0:Y:S01]  /*0310*/  LDCU.64 UR14, c[0x0][0x3a8] ;  /* 0x00007500ff0e77ac */ /* 0x000e220008000a00 */
[----:B------:R-:W-:Y:S01]  /*0320*/  IADD3 R15, P0, PT, RZ, -R8, RZ ;  /* 0x80000008ff0f7210 */ /* 0x000fe20007f1e0ff */
[----:B------:R-:W-:Y:S02]  /*0330*/  IMAD.MOV.U32 R3, RZ, RZ, RZ ;  /* 0x000000ffff037224 */ /* 0x000fe400078e00ff */
[--C-:B------:R-:W-:Y:S02]  /*0340*/  IMAD.MOV.U32 R7, RZ, RZ, R9.reuse ;  /* 0x000000ffff077224 */ /* 0x100fe400078e0009 */
[----:B------:R-:W-:-:S04]  /*0350*/  IMAD.X R6, RZ, RZ, ~R9, P0 ;  /* 0x000000ffff067224 */ /* 0x000fc800000e0e09 */
[----:B0-----:R-:W-:Y:S02]  /*0360*/  IMAD R6, R6, UR14, RZ ;  /* 0x0000000e06067c24 */ /* 0x001fe4000f8e02ff */
[----:B------:R-:W-:-:S04]  /*0370*/  IMAD.WIDE.U32 R4, R15, UR14, R2 ;  /* 0x0000000e0f047c25 */ /* 0x000fc8000f8e0002 */
[----:B------:R-:W-:Y:S02]  /*0380*/  IMAD R15, R15, UR15, R6 ;  /* 0x0000000f0f0f7c24 */ /* 0x000fe4000f8e0206 */
[----:B------:R-:W-:-:S03]  /*0390*/  IMAD.MOV.U32 R6, RZ, RZ, R8 ;  /* 0x000000ffff067224 */ /* 0x000fc600078e0008 */
[----:B------:R-:W-:-:S07]  /*03a0*/  IADD3 R15, PT, PT, R5, R15, RZ ;  /* 0x0000000f050f7210 */ /* 0x000fce0007ffe0ff */
.L_x_1:
[----:B------:R-:W0:Y:S01]  /*03b0*/  LDCU.64 UR6, c[0x0][0x3b8] ;  /* 0x00007700ff0677ac */ /* 0x000e220008000a00 */
[----:B------:R-:W1:Y:S01]  /*03c0*/  LDCU.64 UR8, c[0x0][0x388] ;  /* 0x00007100ff0877ac */ /* 0x000e620008000a00 */
[----:B0-----:R-:W-:-:S04]  /*03d0*/  ISETP.NE.U32.AND P0, PT, RZ, UR6, PT ;  /* 0x00000006ff007c0c */ /* 0x001fc8000bf05070 */
[----:B------:R-:W-:Y:S01]  /*03e0*/  ISETP.NE.AND.EX P0, PT, RZ, UR7, PT, P0 ;  /* 0x00000007ff007c0c */ /* 0x000fe2000bf05300 */
[----:B------:R-:W0:-:S12]  /*03f0*/  LDCU.64 UR6, c[0x0][0x358] ;  /* 0x00006b00ff0677ac */ /* 0x000e180008000a00 */
[----:B------:R-:W2:Y:S01]  /*0400*/  @!P0 LDC.64 R10, c[0x0][0x3b0] ;  /* 0x0000ec00ff0a8b82 */ /* 0x000ea20000000a00 */
[----:B------:R-:W-:Y:S01]  /*0410*/  @!P0 MOV R8, R6 ;  /* 0x0000000600088202 */ /* 0x000fe20000000f00 */
[----:B------:R-:W-:Y:S01]  /*0420*/  @!P0 IMAD.MOV.U32 R9, RZ, RZ, R7 ;  /* 0x000000ffff098224 */ /* 0x000fe200078e0007 */
[----:B-1----:R-:W-:-:S04]  /*0430*/  @P0 LEA R12, P2, R6, UR8, 0x3 ;  /* 0x00000008060c0c11 */ /* 0x002fc8000f8418ff */
[----:B------:R-:W-:Y:S01]  /*0440*/  @P0 LEA.HI.X R13, R6, UR9, R7, 0x3, P2 ;  /* 0x00000009060d0c11 */ /* 0x000fe200090f1c07 */
[----:B------:R-:W1:Y:S01]  /*0450*/  @P0 LDC.64 R16, c[0x0][0x398] ;  /* 0x0000e600ff100b82 */ /* 0x000e620000000a00 */
[----:B--2---:R-:W-:-:S04]  /*0460*/  @!P0 IMAD.WIDE.U32 R8, R0, R10, R8 ;  /* 0x0000000a00088225 */ /* 0x004fc800078e0008 */
[----:B------:R-:W-:Y:S01]  /*0470*/  @!P0 IMAD R3, R0, R11, R9 ;  /* 0x0000000b00038224 */ /* 0x000fe200078e0209 */
[----:B------:R-:W-:-:S04]  /*0480*/  @!P0 LEA R10, P1, R8, UR8, 0x3 ;  /* 0x00000008080a8c11 */ /* 0x000fc8000f8218ff */
[----:B------:R-:W-:Y:S01]  /*0490*/  @!P0 LEA.HI.X R11, R8, UR9, R3, 0x3, P1 ;  /* 0x00000009080b8c11 */ /* 0x000fe200088f1c03 */
[----:B------:R-:W2:Y:S01]  /*04a0*/  LDCU.64 UR8, c[0x0][0x380] ;  /* 0x00007000ff0877ac */ /* 0x000ea20008000a00 */
[----:B0-----:R-:W1:Y:S04]  /*04b0*/  @P0 LDG.E.64 R8, desc[UR6][R12.64] ;  /* 0x000000060c080981 */ /* 0x001e68000c1e1b00 */
[----:B------:R-:W3:Y:S01]  /*04c0*/  @!P0 LDG.E.64 R6, desc[UR6][R10.64] ;  /* 0x000000060a068981 */ /* 0x000ee2000c1e1b00 */
[----:B------:R-:W-:Y:S02]  /*04d0*/  @!P0 IMAD.MOV.U32 R5, RZ, RZ, R15 ;  /* 0x000000ffff058224 */ /* 0x000fe400078e000f */
[----:B-1----:R-:W-:-:S04]  /*04e0*/  @P0 IMAD.WIDE.U32 R8, R0, R16, R8 ;  /* 0x0000001000080225 */ /* 0x002fc800078e0008 */
[----:B---3--:R-:W-:Y:S02]  /*04f0*/  @!P0 IMAD R3, R7, UR14, RZ ;  /* 0x0000000e07038c24 */ /* 0x008fe4000f8e02ff */
[----:B------:R-:W-:-:S04]  /*0500*/  @!P0 IMAD.WIDE.U32 R4, R6, UR14, R4 ;  /* 0x0000000e06048c25 */ /* 0x000fc8000f8e0004 */
[----:B------:R-:W-:Y:S01]  /*0510*/  @!P0 IMAD R7, R6, UR15, R3 ;  /* 0x0000000f06078c24 */ /* 0x000fe2000f8e0203 */
[----:B------:R-:W-:Y:S01]  /*0520*/  @!P0 MOV R3, R4 ;  /* 0x0000000400038202 */ /* 0x000fe20000000f00 */
[----:B------:R-:W-:Y:S02]  /*0530*/  @P0 IMAD.MOV.U32 R3, RZ, RZ, R8 ;  /* 0x000000ffff030224 */ /* 0x000fe400078e0008 */
[----:B------:R-:W-:Y:S02]  /*0540*/  @!P0 IMAD.IADD R6, R5, 0x1, R7 ;  /* 0x0000000105068824 */ /* 0x000fe400078e0207 */
[----:B------:R-:W-:Y:S01]  /*0550*/  @P0 IMAD R6, R0, R17, R9 ;  /* 0x0000001100060224 */ /* 0x000fe200078e0209 */
[----:B--2---:R-:W-:-:S04]  /*0560*/  LEA R4, P0, R3, UR8, 0x1 ;  /* 0x0000000803047c11 */ /* 0x004fc8000f8008ff */
[----:B------:R-:W-:Y:S01]  /*0570*/  LEA.HI.X R5, R3, UR9, R6, 0x1, P0 ;  /* 0x0000000903057c11 */ /* 0x000fe200080f0c06 */
[----:B------:R-:W0:Y:S05]  /*0580*/  LDCU.64 UR8, c[0x0][0x390] ;  /* 0x00007200ff0877ac */ /* 0x000e2a0008000a00 */
[----:B------:R-:W2:Y:S01]  /*0590*/  LDG.E.U16 R5, desc[UR6][R4.64] ;  /* 0x0000000604057981 */ /* 0x000ea2000c1e1500 */
[----:B------:R-:W-:Y:S01]  /*05a0*/  MOV R3, RZ ;  /* 0x000000ff00037202 */ /* 0x000fe20000000f00 */
[C---:B------:R-:W-:Y:S02]  /*05b0*/  IMAD R7, R0.reuse, UR4, RZ ;  /* 0x0000000400077c24 */ /* 0x040fe4000f8e02ff */
[----:B------:R-:W-:-:S04]  /*05c0*/  IMAD.WIDE.U32 R2, R0, UR10, R2 ;  /* 0x0000000a00027c25 */ /* 0x000fc8000f8e0002 */
[----:B------:R-:W-:Y:S01]  /*05d0*/  IMAD.IADD R3, R3, 0x1, R7 ;  /* 0x0000000103037824 */ /* 0x000fe200078e0207 */
[----:B0-----:R-:W-:-:S04]  /*05e0*/  LEA R6, P0, R2, UR8, 0x1 ;  /* 0x0000000802067c11 */ /* 0x001fc8000f8008ff */
[----:B------:R-:W-:-:S05]  /*05f0*/  LEA.HI.X R7, R2, UR9, R3, 0x1, P0 ;  /* 0x0000000902077c11 */ /* 0x000fca00080f0c03 */
[----:B--2---:R-:W-:Y:S01]  /*0600*/  STG.E.U16 desc[UR6][R6.64], R5 ;  /* 0x0000000506007986 */ /* 0x004fe2000c101506 */
[----:B------:R-:W-:Y:S05]  /*0610*/  EXIT ;  /* 0x000000000000794d */ /* 0x000fea0003800000 */
        .weak           $__internal_0_$__cuda_sm20_div_s64
        .type           $__internal_0_$__cuda_sm20_div_s64,@function
        .size           $__internal_0_$__cuda_sm20_div_s64,(.L_x_6 - $__internal_0_$__cuda_sm20_div_s64)
$__internal_0_$__cuda_sm20_div_s64:
[----:B------:R-:W0:Y:S02]  /*0620*/  LDCU.64 UR6, c[0x0][0x3a8] ;  /* 0x00007500ff0677ac */ /* 0x000e240008000a00 */
[----:B0-----:R-:W-:Y:S02]  /*0630*/  IADD3 R4, P0, PT, RZ, -UR6, RZ ;  /* 0x80000006ff047c10 */ /* 0x001fe4000ff1e0ff */
[----:B------:R-:W-:-:S03]  /*0640*/  ISETP.LE.AND P1, PT, RZ, UR7, PT ;  /* 0x00000007ff007c0c */ /* 0x000fc6000bf23270 */
[----:B------:R-:W-:Y:S01]  /*0650*/  IMAD.X R5, RZ, RZ, ~UR7, P0 ;  /* 0x80000007ff057e24 */ /* 0x000fe200080e06ff */
[----:B------:R-:W-:-:S04]  /*0660*/  SEL R4, R4, UR6, !P1 ;  /* 0x0000000604047c07 */ /* 0x000fc8000c800000 */
[----:B------:R-:W-:-:S04]  /*0670*/  SEL R5, R5, UR7, !P1 ;  /* 0x0000000705057c07 */ /* 0x000fc8000c800000 */
[----:B------:R-:W0:Y:S08]  /*0680*/  I2F.U64.RP R7, R4 ;  /* 0x0000000400077312 */ /* 0x000e300000309000 */
[----:B0-----:R-:W0:Y:S02]  /*0690*/  MUFU.RCP R7, R7 ;  /* 0x0000000700077308 */ /* 0x001e240000001000 */
[----:B0-----:R-:W-:-:S06]  /*06a0*/  IADD3 R8, PT, PT, R7, 0x1ffffffe, RZ ;  /* 0x1ffffffe07087810 */ /* 0x001fcc0007ffe0ff */
[----:B------:R-:W0:Y:S02]  /*06b0*/  F2I.U64.TRUNC R8, R8 ;  /* 0x0000000800087311 */ /* 0x000e24000020d800 */
[----:B0-----:R-:W-:-:S04]  /*06c0*/  IMAD.WIDE.U32 R10, R8, R4, RZ ;  /* 0x00000004080a7225 */ /* 0x001fc800078e00ff */
[----:B------:R-:W-:Y:S01]  /*06d0*/  IMAD R11, R8, R5, R11 ;  /* 0x00000005080b7224 */ /* 0x000fe200078e020b */
[----:B------:R-:W-:-:S03]  /*06e0*/  IADD3 R13, P0, PT, RZ, -R10, RZ ;  /* 0x8000000aff0d7210 */ /* 0x000fc60007f1e0ff */
[----:B------:R-:W-:Y:S02]  /*06f0*/  IMAD R11, R9, R4, R11 ;  /* 0x00000004090b7224 */ /* 0x000fe400078e020b */
[----:B------:R-:W-:-:S04]  /*0700*/  IMAD.HI.U32 R10, R8, R13, RZ ;  /* 0x0000000d080a7227 */ /* 0x000fc800078e00ff */
[----:B------:R-:W-:Y:S01]  /*0710*/  IMAD.X R15, RZ, RZ, ~R11, P0 ;  /* 0x000000ffff0f7224 */ /* 0x000fe200000e0e0b */
[----:B------:R-:W-:-:S03]  /*0720*/  MOV R11, R8 ;  /* 0x00000008000b7202 */ /* 0x000fc60000000f00 */
[-C--:B------:R-:W-:Y:S02]  /*0730*/  IMAD R17, R9, R15.reuse, RZ ;  /* 0x0000000f09117224 */ /* 0x080fe400078e02ff */
[----:B------:R-:W-:-:S04]  /*0740*/  IMAD.WIDE.U32 R10, P0, R8, R15, R10 ;  /* 0x0000000f080a7225 */ /* 0x000fc8000780000a */
[----:B------:R-:W-:-:S04]  /*0750*/  IMAD.HI.U32 R7, R9, R15, RZ ;  /* 0x0000000f09077227 */ /* 0x000fc800078e00ff */
[----:B------:R-:W-:-:S04]  /*0760*/  IMAD.HI.U32 R10, P2, R9, R13, R10 ;  /* 0x0000000d090a7227 */ /* 0x000fc8000784000a */
[----:B------:R-:W-:Y:S01]  /*0770*/  IMAD.X R7, R7, 0x1, R9, P0 ;  /* 0x0000000107077824 */ /* 0x000fe200000e0609 */
[----:B------:R-:W-:-:S04]  /*0780*/  IADD3 R11, P3, PT, R17, R10, RZ ;  /* 0x0000000a110b7210 */ /* 0x000fc80007f7e0ff */
[----:B------:R-:W-:Y:S01]  /*0790*/  IADD3.X R7, PT, PT, RZ, RZ, R7, P3, P2 ;  /* 0x000000ffff077210 */ /* 0x000fe20001fe4407 */
[----:B------:R-:W-:-:S04]  /*07a0*/  IMAD.WIDE.U32 R8, R11, R4, RZ ;  /* 0x000000040b087225 */ /* 0x000fc800078e00ff */
[----:B------:R-:W-:Y:S01]  /*07b0*/  IMAD R9, R11, R5, R9 ;  /* 0x000000050b097224 */ /* 0x000fe200078e0209 */
[----:B------:R-:W-:-:S03]  /*07c0*/  IADD3 R13, P0, PT, RZ, -R8, RZ ;  /* 0x80000008ff0d7210 */ /* 0x000fc60007f1e0ff */
[----:B------:R-:W-:Y:S02]  /*07d0*/  IMAD R9, R7, R4, R9 ;  /* 0x0000000407097224 */ /* 0x000fe400078e0209 */
[----:B------:R-:W-:-:S03]  /*07e0*/  IMAD.HI.U32 R10, R11, R13, RZ ;  /* 0x0000000d0b0a7227 */ /* 0x000fc600078e00ff */
[----:B------:R-:W-:Y:S01]  /*07f0*/  IADD3.X R8, PT, PT, RZ, ~R9, RZ, P0, !PT ;  /* 0x80000009ff087210 */ /* 0x000fe200007fe4ff */
[----:B------:R-:W-:-:S04]  /*0800*/  HFMA2 R9, -RZ, RZ, 0, 0 ;  /* 0x00000000ff097431 */ /* 0x000fc800000001ff */
[----:B------:R-:W-:-:S04]  /*0810*/  IMAD.WIDE.U32 R10, P0, R11, R8, R10 ;  /* 0x000000080b0a7225 */ /* 0x000fc8000780000a */
[C---:B------:R-:W-:Y:S02]  /*0820*/  IMAD R12, R7.reuse, R8, RZ ;  /* 0x00000008070c7224 */ /* 0x040fe400078e02ff */
[----:B------:R-:W-:-:S04]  /*0830*/  IMAD.HI.U32 R11, P2, R7, R13, R10 ;  /* 0x0000000d070b7227 */ /* 0x000fc8000784000a */
[----:B------:R-:W-:Y:S01]  /*0840*/  IMAD.HI.U32 R10, R7, R8, RZ ;  /* 0x00000008070a7227 */ /* 0x000fe200078e00ff */
[----:B------:R-:W-:-:S03]  /*0850*/  IADD3 R11, P3, PT, R12, R11, RZ ;  /* 0x0000000b0c0b7210 */ /* 0x000fc60007f7e0ff */
[----:B------:R-:W-:Y:S02]  /*0860*/  IMAD.X R7, R10, 0x1, R7, P0 ;  /* 0x000000010a077824 */ /* 0x000fe400000e0607 */
[----:B------:R-:W-:-:S03]  /*0870*/  IMAD.HI.U32 R8, R11, R2, RZ ;  /* 0x000000020b087227 */ /* 0x000fc600078e00ff */
[----:B------:R-:W-:Y:S01]  /*0880*/  IADD3.X R7, PT, PT, RZ, RZ, R7, P3, P2 ;  /* 0x000000ffff077210 */ /* 0x000fe20001fe4407 */
[----:B------:R-:W-:-:S04]  /*0890*/  IMAD.WIDE.U32 R8, RZ, R11, R8 ;  /* 0x0000000bff087225 */ /* 0x000fc800078e0008 */
[----:B------:R-:W-:-:S05]  /*08a0*/  IMAD.HI.U32 R7, P0, R7, R2, R8 ;  /* 0x0000000207077227 */ /* 0x000fca0007800008 */
[----:B------:R-:W-:Y:S01]  /*08b0*/  IADD3 R11, P2, PT, RZ, R7, RZ ;  /* 0x00000007ff0b7210 */ /* 0x000fe20007f5e0ff */
[----:B------:R-:W-:-:S04]  /*08c0*/  IMAD.X R7, RZ, RZ, RZ, P0 ;  /* 0x000000ffff077224 */ /* 0x000fc800000e06ff */
[----:B------:R-:W-:Y:S01]  /*08d0*/  IMAD.WIDE.U32 R8, R11, R4, RZ ;  /* 0x000000040b087225 */ /* 0x000fe200078e00ff */
[----:B------:R-:W-:-:S03]  /*08e0*/  IADD3.X R7, PT, PT, RZ, R7, RZ, P2, !PT ;  /* 0x00000007ff077210 */ /* 0x000fc600017fe4ff */
[C---:B------:R-:W-:Y:S01]  /*08f0*/  IMAD R9, R11.reuse, R5, R9 ;  /* 0x000000050b097224 */ /* 0x040fe200078e0209 */
[----:B------:R-:W-:Y:S02]  /*0900*/  IADD3 R15, P2, PT, -R8, R2, RZ ;  /* 0x00000002080f7210 */ /* 0x000fe40007f5e1ff */
[----:B------:R-:W-:Y:S01]  /*0910*/  IADD3 R8, P3, PT, R11, 0x1, RZ ;  /* 0x000000010b087810 */ /* 0x000fe20007f7e0ff */
[-C--:B------:R-:W-:Y:S01]  /*0920*/  IMAD R9, R7, R4.reuse, R9 ;  /* 0x0000000407097224 */ /* 0x080fe200078e0209 */
[----:B------:R-:W-:-:S03]  /*0930*/  ISETP.GE.U32.AND P0, PT, R15, R4, PT ;  /* 0x000000040f00720c */ /* 0x000fc60003f06070 */
[----:B------:R-:W-:Y:S01]  /*0940*/  IMAD.X R17, RZ, RZ, ~R9, P2 ;  /* 0x000000ffff117224 */ /* 0x000fe200010e0e09 */
[----:B------:R-:W-:Y:S01]  /*0950*/  IADD3 R9, P2, PT, R15, -R4, RZ ;  /* 0x800000040f097210 */ /* 0x000fe20007f5e0ff */
[----:B------:R-:W-:-:S03]  /*0960*/  IMAD.X R10, RZ, RZ, R7, P3 ;  /* 0x000000ffff0a7224 */ /* 0x000fc600018e0607 */
[CC--:B------:R-:W-:Y:S02]  /*0970*/  ISETP.GE.U32.AND.EX P0, PT, R17.reuse, R5.reuse, PT, P0 ;  /* 0x000000051100720c */ /* 0x0c0fe40003f06100 */
[----:B------:R-:W-:Y:S02]  /*0980*/  IADD3.X R13, PT, PT, R17, ~R5, RZ, P2, !PT ;  /* 0x80000005110d7210 */ /* 0x000fe400017fe4ff */
[----:B------:R-:W-:Y:S02]  /*0990*/  SEL R9, R9, R15, P0 ;  /* 0x0000000f09097207 */ /* 0x000fe40000000000 */
[----:B------:R-:W-:Y:S02]  /*09a0*/  SEL R13, R13, R17, P0 ;  /* 0x000000110d0d7207 */ /* 0x000fe40000000000 */
[----:B------:R-:W-:Y:S02]  /*09b0*/  SEL R11, R8, R11, P0 ;  /* 0x0000000b080b7207 */ /* 0x000fe40000000000 */
[----:B------:R-:W-:-:S02]  /*09c0*/  ISETP.GE.U32.AND P2, PT, R9, R4, PT ;  /* 0x000000040900720c */ /* 0x000fc40003f46070 */
[----:B------:R-:W-:Y:S02]  /*09d0*/  SEL R4, R10, R7, P0 ;  /* 0x000000070a047207 */ /* 0x000fe40000000000 */
[----:B------:R-:W-:Y:S02]  /*09e0*/  IADD3 R8, P3, PT, R11, 0x1, RZ ;  /* 0x000000010b087810 */ /* 0x000fe40007f7e0ff */
[----:B------:R-:W-:Y:S02]  /*09f0*/  ISETP.GE.U32.AND.EX P0, PT, R13, R5, PT, P2 ;  /* 0x000000050d00720c */ /* 0x000fe40003f06120 */
[-C--:B------:R-:W-:Y:S02]  /*0a00*/  IADD3.X R9, PT, PT, RZ, R4.reuse, RZ, P3, !PT ;  /* 0x00000004ff097210 */ /* 0x080fe40001ffe4ff */
[----:B------:R-:W-:Y:S02]  /*0a10*/  SEL R8, R8, R11, P0 ;  /* 0x0000000b08087207 */ /* 0x000fe40000000000 */
[----:B------:R-:W-:-:S02]  /*0a20*/  SEL R9, R9, R4, P0 ;  /* 0x0000000409097207 */ /* 0x000fc40000000000 */
[-C--:B------:R-:W-:Y:S02]  /*0a30*/  IADD3 R5, P2, PT, RZ, -R8.reuse, RZ ;  /* 0x80000008ff057210 */ /* 0x080fe40007f5e0ff */
[----:B------:R-:W-:Y:S02]  /*0a40*/  ISETP.NE.U32.AND P0, PT, RZ, UR6, PT ;  /* 0x00000006ff007c0c */ /* 0x000fe4000bf05070 */
[----:B------:R-:W-:Y:S01]  /*0a50*/  MOV R7, 0x0 ;  /* 0x0000000000077802 */ /* 0x000fe20000000f00 */
[----:B------:R-:W-:Y:S01]  /*0a60*/  IMAD.X R4, RZ, RZ, ~R9, P2 ;  /* 0x000000ffff047224 */ /* 0x000fe200010e0e09 */
[----:B------:R-:W-:Y:S02]  /*0a70*/  ISETP.NE.AND.EX P0, PT, RZ, UR7, PT, P0 ;  /* 0x00000007ff007c0c */ /* 0x000fe4000bf05300 */
[----:B------:R-:W-:Y:S02]  /*0a80*/  SEL R8, R5, R8, !P1 ;  /* 0x0000000805087207 */ /* 0x000fe40004800000 */
[----:B------:R-:W-:-:S02]  /*0a90*/  SEL R9, R4, R9, !P1 ;  /* 0x0000000904097207 */ /* 0x000fc40004800000 */
[----:B------:R-:W-:Y:S02]  /*0aa0*/  SEL R8, R8, 0xffffffff, P0 ;  /* 0xffffffff08087807 */ /* 0x000fe40000000000 */
[----:B------:R-:W-:Y:S01]  /*0ab0*/  SEL R9, R9, 0xffffffff, P0 ;  /* 0xffffffff09097807 */ /* 0x000fe20000000000 */
[----:B------:R-:W-:Y:S06]  /*0ac0*/  RET.REL.NODEC R6 `(_Z13gather_kernelI6__halfEvPKT_PKlPS1_lllll) ;  /* 0xfffffff4064c7950 */ /* 0x000fec0003c3ffff */
.L_x_2:
[----:B------:R-:W-:-:S00]  /*0ad0*/  BRA `(.L_x_2) ;  /* 0xfffffffc00fc7947 */ /* 0x000fc0000383ffff */
[----:B------:R-:W-:-:S00]  /*0ae0*/  NOP ;  /* 0x0000000000007918 */ /* 0x000fc00000000000 */
        /* <DEDUP_REMOVED lines=9> */
.L_x_6:


//--------------------- .text._Z13gather_kernelIfEvPKT_PKlPS0_lllll --------------------------
	.section	.text._Z13gather_kernelIfEvPKT_PKlPS0_lllll,"ax",@progbits
	.align	128
        .global         _Z13gather_kernelIfEvPKT_PKlPS0_lllll
        .type           _Z13gather_kernelIfEvPKT_PKlPS0_lllll,@function
        .size           _Z13gather_kernelIfEvPKT_PKlPS0_lllll,(.L_x_7 - _Z13gather_kernelIfEvPKT_PKlPS0_lllll)
        .other          _Z13gather_kernelIfEvPKT_PKlPS0_lllll,@"STO_CUDA_ENTRY STV_DEFAULT"
_Z13gather_kernelIfEvPKT_PKlPS0_lllll:
.text._Z13gather_kernelIfEvPKT_PKlPS0_lllll:
        /* <DEDUP_REMOVED lines=47> */
.L_x_3:
[----:B------:R-:W-:-:S07]  /*02f0*/  MOV R6, 0x310 ;  /* 0x0000031000067802 */ /* 0x000fce0000000f00 */
[----:B------:R-:W-:Y:S05]  /*0300*/  CALL.REL.NOINC `($__internal_1_$__cuda_sm20_div_s64) ;  /* 0x0000000000c47944 */ /* 0x000fea0003c00000 */
        /* <DEDUP_REMOVED lines=10> */
.L_x_4:
        /* <DEDUP_REMOVED lines=30> */
[----:B------:R-:W2:Y:S01]  /*0590*/  LDG.E R5, desc[UR6][R4.64] ;  /* 0x0000000604057981 */ /* 0x000ea2000c1e1900 */
[----:B------:R-:W-:Y:S01]  /*05a0*/  MOV R3, RZ ;  /* 0x000000ff00037202 */ /* 0x000fe20000000f00 */
[C---:B------:R-:W-:Y:S02]  /*05b0*/  IMAD R7, R0.reuse, UR4, RZ ;  /* 0x0000000400077c24 */ /* 0x040fe4000f8e02ff */
[----:B------:R-:W-:-:S04]  /*05c0*/  IMAD.WIDE.U32 R2, R0, UR10, R2 ;  /* 0x0000000a00027c25 */ /* 0x000fc8000f8e0002 */
[----:B------:R-:W-:Y:S01]  /*05d0*/  IMAD.IADD R3, R3, 0x1, R7 ;  /* 0x0000000103037824 */ /* 0x000fe200078e0207 */
[----:B0-----:R-:W-:-:S04]  /*05e0*/  LEA R6, P0, R2, UR8, 0x2 ;  /* 0x0000000802067c11 */ /* 0x001fc8000f8010ff */
[----:B------:R-:W-:-:S05]  /*05f0*/  LEA.HI.X R7, R2, UR9, R3, 0x2, P0 ;  /* 0x0000000902077c11 */ /* 0x000fca00080f1403 */
[----:B--2---:R-:W-:Y:S01]  /*0600*/  STG.E desc[UR6][R6.64], R5 ;  /* 0x0000000506007986 */ /* 0x004fe2000c101906 */
[----:B------:R-:W-:Y:S05]  /*0610*/  EXIT ;  /* 0x000000000000794d */ /* 0x000fea0003800000 */
        .weak           $__internal_1_$__cuda_sm20_div_s64
        .type           $__internal_1_$__cuda_sm20_div_s64,@function
        .size           $__internal_1_$__cuda_sm20_div_s64,(.L_x_7 - $__internal_1_$__cuda_sm20_div_s64)
$__internal_1_$__cuda_sm20_div_s64:
        /* <DEDUP_REMOVED lines=74> */
[----:B------:R-:W-:Y:S06]  /*0ac0*/  RET.REL.NODEC R6 `(_Z13gather_kernelIfEvPKT_PKlPS0_lllll) ;  /* 0xfffffff4064c7950 */ /* 0x000fec0003c3ffff */
.L_x_5:
        /* <DEDUP_REMOVED lines=11> */
.L_x_7:


//--------------------- .nv.shared.reserved.0     --------------------------
	.section	.nv.shared.reserved.0,"aw",@nobits
	.weak		__nv_reservedSMEM_offset_0_alias
	.size		__nv_reservedSMEM_offset_0_alias, 0, 64
	.other		__nv_reservedSMEM_offset_0_alias,@"STO_CUDA_RESERVED_SHARED STV_DEFAULT"
__nv_reservedSMEM_offset_0_alias:
	.zero		0
	.zero		64


//--------------------- .nv.constant0._Z13gather_kernelI6__halfEvPKT_PKlPS1_lllll --------------------------
	.section	.nv.constant0._Z13gather_kernelI6__halfEvPKT_PKlPS1_lllll,"a",@progbits
	.sectionflags	@""
	.align	4
.nv.constant0._Z13gather_kernelI6__halfEvPKT_PKlPS1_lllll:
	.zero		960


//--------------------- .nv.constant0._Z13gather_kernelIfEvPKT_PKlPS0_lllll --------------------------
	.section	.nv.constant0._Z13gather_kernelIfEvPKT_PKlPS0_lllll,"a",@progbits
	.sectionflags	@""
	.align	4
.nv.constant0._Z13gather_kernelIfEvPKT_PKlPS0_lllll:
	.zero		960


//--------------------- SYMBOLS --------------------------

	.type		.nv.reservedSmem.offset0,@object
	.size		.nv.reservedSmem.offset0,0x4
